	.headerflags	@"EF_CUDA_TEXMODE_UNIFIED EF_CUDA_64BIT_ADDRESS EF_CUDA_ACCELERATORS EF_CUDA_SM90 EF_CUDA_VIRTUAL_SM(EF_CUDA_SM90)"
	.elftype	@"ET_EXEC"


//--------------------- .nv.info                  --------------------------
	.section	.nv.info,"",@"SHT_CUDA_INFO"
	.align	4


	//----- nvinfo : EIATTR_REGCOUNT
	.align		4
        /*0000*/ 	.byte	0x04, 0x2f
        /*0002*/ 	.short	(.L_1 - .L_0)
	.align		4
.L_0:
        /*0004*/ 	.word	index@(triton_poi_fused_convolution_max_pool2d_with_indices_relu_18)
        /*0008*/ 	.word	0x0000001e


	//----- nvinfo : EIATTR_MIN_STACK_SIZE
	.align		4
.L_1:
        /*000c*/ 	.byte	0x04, 0x12
        /*000e*/ 	.short	(.L_3 - .L_2)
	.align		4
.L_2:
        /*0010*/ 	.word	index@(triton_poi_fused_convolution_max_pool2d_with_indices_relu_18)
        /*0014*/ 	.word	0x00000000


	//----- nvinfo : EIATTR_FRAME_SIZE
	.align		4
.L_3:
        /*0018*/ 	.byte	0x04, 0x11
        /*001a*/ 	.short	(.L_5 - .L_4)
	.align		4
.L_4:
        /*001c*/ 	.word	index@(triton_poi_fused_convolution_max_pool2d_with_indices_relu_18)
        /*0020*/ 	.word	0x00000000


	//----- nvinfo : EIATTR_MIN_STACK_SIZE
	.align		4
.L_5:
        /*0024*/ 	.byte	0x04, 0x12
        /*0026*/ 	.short	(.L_7 - .L_6)
	.align		4
.L_6:
        /*0028*/ 	.word	index@(triton_poi_fused_convolution_max_pool2d_with_indices_relu_18)
        /*002c*/ 	.word	0x00000000
.L_7:


//--------------------- .nv.info.triton_poi_fused_convolution_max_pool2d_with_indices_relu_18 --------------------------
	.section	.nv.info.triton_poi_fused_convolution_max_pool2d_with_indices_relu_18,"",@"SHT_CUDA_INFO"
	.sectionflags	@""
	.align	4


	//----- nvinfo : EIATTR_CUDA_API_VERSION
	.align		4
        /*0000*/ 	.byte	0x04, 0x37
        /*0002*/ 	.short	(.L_9 - .L_8)
.L_8:
        /*0004*/ 	.word	0x0000007c


	//----- nvinfo : EIATTR_KPARAM_INFO
	.align		4
.L_9:
        /*0008*/ 	.byte	0x04, 0x17
        /*000a*/ 	.short	(.L_11 - .L_10)
.L_10:
        /*000c*/ 	.word	0x00000000
        /*0010*/ 	.short	0x0003
        /*0012*/ 	.short	0x0014
        /*0014*/ 	.byte	0x00, 0xf0, 0x11, 0x00


	//----- nvinfo : EIATTR_KPARAM_INFO
	.align		4
.L_11:
        /*0018*/ 	.byte	0x04, 0x17
        /*001a*/ 	.short	(.L_13 - .L_12)
.L_12:
        /*001c*/ 	.word	0x00000000
        /*0020*/ 	.short	0x0002
        /*0022*/ 	.short	0x0010
        /*0024*/ 	.byte	0x00, 0xf0, 0x11, 0x00


	//----- nvinfo : EIATTR_KPARAM_INFO
	.align		4
.L_13:
        /*0028*/ 	.byte	0x04, 0x17
        /*002a*/ 	.short	(.L_15 - .L_14)
.L_14:
        /*002c*/ 	.word	0x00000000
        /*0030*/ 	.short	0x0001
        /*0032*/ 	.short	0x0008
        /*0034*/ 	.byte	0x00, 0xf4, 0x21, 0x00


	//----- nvinfo : EIATTR_KPARAM_INFO
	.align		4
.L_15:
        /*0038*/ 	.byte	0x04, 0x17
        /*003a*/ 	.short	(.L_17 - .L_16)
.L_16:
        /*003c*/ 	.word	0x00000000
        /*0040*/ 	.short	0x0000
        /*0042*/ 	.short	0x0000
        /*0044*/ 	.byte	0x00, 0xf4, 0x21, 0x00


	//----- nvinfo : EIATTR_SPARSE_MMA_MASK
	.align		4
.L_17:
        /*0048*/ 	.byte	0x03, 0x50
        /*004a*/ 	.short	0x0000


	//----- nvinfo : EIATTR_MAXREG_COUNT
	.align		4
        /*004c*/ 	.byte	0x03, 0x1b
        /*004e*/ 	.short	0x00ff


	//----- nvinfo : EIATTR_EXIT_INSTR_OFFSETS
	.align		4
        /*0050*/ 	.byte	0x04, 0x1c
        /*0052*/ 	.short	(.L_19 - .L_18)


	//   ....[0]....
.L_18:
        /*0054*/ 	.word	0x000006c0


	//   ....[1]....
        /*0058*/ 	.word	0x00000710


	//----- nvinfo : EIATTR_REQNTID
	.align		4
.L_19:
        /*005c*/ 	.byte	0x04, 0x10
        /*005e*/ 	.short	(.L_21 - .L_20)
.L_20:
        /*0060*/ 	.word	0x00000080
        /*0064*/ 	.word	0x00000001
        /*0068*/ 	.word	0x00000001


	//----- nvinfo : EIATTR_CBANK_PARAM_SIZE
	.align		4
.L_21:
        /*006c*/ 	.byte	0x03, 0x19
        /*006e*/ 	.short	0x0018


	//----- nvinfo : EIATTR_PARAM_CBANK
	.align		4
        /*0070*/ 	.byte	0x04, 0x0a
        /*0072*/ 	.short	(.L_23 - .L_22)
	.align		4
.L_22:
        /*0074*/ 	.word	index@(.nv.constant0.triton_poi_fused_convolution_max_pool2d_with_indices_relu_18)
        /*0078*/ 	.short	0x0210
        /*007a*/ 	.short	0x0018


	//----- nvinfo : EIATTR_SW_WAR
	.align		4
.L_23:
        /*007c*/ 	.byte	0x04, 0x36
        /*007e*/ 	.short	(.L_25 - .L_24)
.L_24:
        /*0080*/ 	.word	0x00000008
.L_25:


//--------------------- .nv.callgraph             --------------------------
	.section	.nv.callgraph,"",@"SHT_CUDA_CALLGRAPH"
	.align	4
	.sectionentsize	8
	.align		4
        /*0000*/ 	.word	0x00000000
	.align		4
        /*0004*/ 	.word	0xffffffff
	.align		4
        /*0008*/ 	.word	0x00000000
	.align		4
        /*000c*/ 	.word	0xfffffffe
	.align		4
        /*0010*/ 	.word	0x00000000
	.align		4
        /*0014*/ 	.word	0xfffffffd
	.align		4
        /*0018*/ 	.word	0x00000000
	.align		4
        /*001c*/ 	.word	0xfffffffc


//--------------------- .text.triton_poi_fused_convolution_max_pool2d_with_indices_relu_18 --------------------------
	.section	.text.triton_poi_fused_convolution_max_pool2d_with_indices_relu_18,"ax",@progbits
	.sectionflags	@"SHF_BARRIERS=1"
	.align	128
        .global         triton_poi_fused_convolution_max_pool2d_with_indices_relu_18
        .type           triton_poi_fused_convolution_max_pool2d_with_indices_relu_18,@function
        .size           triton_poi_fused_convolution_max_pool2d_with_indices_relu_18,(.L_x_1 - triton_poi_fused_convolution_max_pool2d_with_indices_relu_18)
        .other          triton_poi_fused_convolution_max_pool2d_with_indices_relu_18,@"STO_CUDA_ENTRY STV_DEFAULT"
triton_poi_fused_convolution_max_pool2d_with_indices_relu_18:
.text.triton_poi_fused_convolution_max_pool2d_with_indices_relu_18:
[----:B------:R-:W0:Y:S01]  /*0000*/  LDC R1, c[0x0][0x28] ;  /* 0x00000a00ff017b82 */ /* 0x000e220000000800 */
[----:B------:R-:W1:Y:S07]  /*0010*/  S2R R19, SR_CTAID.Z ;  /* 0x0000000000137919 */ /* 0x000e6e0000002700 */
[----:B------:R-:W1:Y:S01]  /*0020*/  S2UR UR4, SR_CTAID.Y ;  /* 0x00000000000479c3 */ /* 0x000e620000002600 */
[----:B------:R-:W-:Y:S01]  /*0030*/  IMAD.MOV.U32 R14, RZ, RZ, RZ ;  /* 0x000000ffff0e7224 */ /* 0x000fe200078e00ff */
[----:B------:R-:W-:Y:S01]  /*0040*/  ULDC.64 UR6, c[0x0][0x208] ;  /* 0x0000820000067ab9 */ /* 0x000fe20000000a00 */
[----:B------:R-:W2:Y:S01]  /*0050*/  S2R R15, SR_CTAID.X ;  /* 0x00000000000f7919 */ /* 0x000ea20000002500 */
[----:B------:R-:W3:Y:S04]  /*0060*/  S2R R18, SR_TID.X ;  /* 0x0000000000127919 */ /* 0x000ee80000002100 */
[----:B------:R-:W1:Y:S08]  /*0070*/  LDC R0, c[0x0][0x10] ;  /* 0x00000400ff007b82 */ /* 0x000e700000000800 */
[----:B------:R-:W4:Y:S01]  /*0080*/  LDC.64 R16, c[0x0][0x210] ;  /* 0x00008400ff107b82 */ /* 0x000f220000000a00 */
[----:B-1----:R-:W-:-:S02]  /*0090*/  IMAD R19, R19, R0, UR4 ;  /* 0x0000000413137e24 */ /* 0x002fc4000f8e0200 */
[----:B--2---:R-:W-:Y:S02]  /*00a0*/  IMAD.SHL.U32 R15, R15, 0x10, RZ ;  /* 0x000000100f0f7824 */ /* 0x004fe400078e00ff */
[----:B------:R-:W-:Y:S01]  /*00b0*/  IMAD.SHL.U32 R19, R19, 0x40, RZ ;  /* 0x0000004013137824 */ /* 0x000fe200078e00ff */
[----:B---3--:R-:W-:Y:S02]  /*00c0*/  SHF.R.U32.HI R0, RZ, 0x4, R18 ;  /* 0x00000004ff007819 */ /* 0x008fe40000011612 */
[----:B------:R-:W-:Y:S02]  /*00d0*/  LOP3.LUT R4, R15, 0xf, R18, 0xf8, !PT ;  /* 0x0000000f0f047812 */ /* 0x000fe400078ef812 */
[----:B------:R-:W-:Y:S02]  /*00e0*/  SGXT.U32 R0, R0, 0x3 ;  /* 0x000000030000781a */ /* 0x000fe40000000000 */
[----:B------:R-:W-:Y:S02]  /*00f0*/  ISETP.GE.AND P0, PT, R4, 0x9, PT ;  /* 0x000000090400780c */ /* 0x000fe40003f06270 */
[----:B------:R-:W-:-:S02]  /*0100*/  LOP3.LUT R3, R19, 0x8, R0, 0xfe, !PT ;  /* 0x0000000813037812 */ /* 0x000fc400078efe00 */
[----:B------:R-:W-:Y:S02]  /*0110*/  LOP3.LUT R2, R19, R0, RZ, 0xfc, !PT ;  /* 0x0000000013027212 */ /* 0x000fe400078efcff */
[C---:B------:R-:W-:Y:S01]  /*0120*/  ISETP.LT.AND P2, PT, R3.reuse, 0x40000, !P0 ;  /* 0x000400000300780c */ /* 0x040fe20004741270 */
[--C-:B------:R-:W-:Y:S01]  /*0130*/  IMAD R3, R3, 0x9, R4.reuse ;  /* 0x0000000903037824 */ /* 0x100fe200078e0204 */
[----:B------:R-:W-:Y:S01]  /*0140*/  LOP3.LUT R6, R19, 0x10, R0, 0xfe, !PT ;  /* 0x0000001013067812 */ /* 0x000fe200078efe00 */
[C---:B------:R-:W-:Y:S01]  /*0150*/  IMAD R5, R2.reuse, 0x9, R4 ;  /* 0x0000000902057824 */ /* 0x040fe200078e0204 */
[----:B------:R-:W-:Y:S02]  /*0160*/  LOP3.LUT R7, R19, 0x18, R0, 0xfe, !PT ;  /* 0x0000001813077812 */ /* 0x000fe400078efe00 */
[----:B------:R-:W-:Y:S01]  /*0170*/  ISETP.LT.AND P1, PT, R2, 0x40000, !P0 ;  /* 0x000400000200780c */ /* 0x000fe20004721270 */
[----:B----4-:R-:W-:Y:S01]  /*0180*/  IMAD.WIDE R2, R3, 0x4, R16 ;  /* 0x0000000403027825 */ /* 0x010fe200078e0210 */
[----:B------:R-:W-:-:S02]  /*0190*/  ISETP.LT.AND P6, PT, R6, 0x40000, !P0 ;  /* 0x000400000600780c */ /* 0x000fc400047c1270 */
[----:B------:R-:W-:Y:S02]  /*01a0*/  LOP3.LUT R8, R19, 0x20, R0, 0xfe, !PT ;  /* 0x0000002013087812 */ /* 0x000fe400078efe00 */
[----:B------:R-:W-:Y:S01]  /*01b0*/  ISETP.LT.AND P5, PT, R7, 0x40000, !P0 ;  /* 0x000400000700780c */ /* 0x000fe200047a1270 */
[----:B------:R1:W2:Y:S01]  /*01c0*/  @P2 LDG.E.EL R14, desc[UR6][R2.64] ;  /* 0x00000006020e2981 */ /* 0x0002a2000c2e1900 */
[----:B------:R-:W-:Y:S02]  /*01d0*/  LOP3.LUT R4, R19, 0x28, R0, 0xfe, !PT ;  /* 0x0000002813047812 */ /* 0x000fe400078efe00 */
[----:B------:R-:W-:Y:S02]  /*01e0*/  LOP3.LUT R6, R19, 0x30, R0, 0xfe, !PT ;  /* 0x0000003013067812 */ /* 0x000fe400078efe00 */
[----:B------:R-:W-:Y:S02]  /*01f0*/  LOP3.LUT R7, R19, 0x38, R0, 0xfe, !PT ;  /* 0x0000003813077812 */ /* 0x000fe400078efe00 */
[----:B------:R-:W-:-:S02]  /*0200*/  ISETP.LT.AND P4, PT, R8, 0x40000, !P0 ;  /* 0x000400000800780c */ /* 0x000fc40004781270 */
[----:B------:R-:W-:Y:S02]  /*0210*/  ISETP.LT.AND P3, PT, R4, 0x40000, !P0 ;  /* 0x000400000400780c */ /* 0x000fe40004761270 */
[----:B------:R-:W-:Y:S02]  /*0220*/  ISETP.LT.AND P2, PT, R6, 0x40000, !P0 ;  /* 0x000400000600780c */ /* 0x000fe40004741270 */
[----:B------:R-:W-:Y:S01]  /*0230*/  ISETP.LT.AND P0, PT, R7, 0x40000, !P0 ;  /* 0x000400000700780c */ /* 0x000fe20004701270 */
[C---:B------:R-:W-:Y:S02]  /*0240*/  VIADD R7, R5.reuse, 0x90 ;  /* 0x0000009005077836 */ /* 0x040fe40000000000 */
[C---:B------:R-:W-:Y:S02]  /*0250*/  VIADD R9, R5.reuse, 0xd8 ;  /* 0x000000d805097836 */ /* 0x040fe40000000000 */
[C---:B------:R-:W-:Y:S02]  /*0260*/  VIADD R11, R5.reuse, 0x120 ;  /* 0x00000120050b7836 */ /* 0x040fe40000000000 */
[----:B------:R-:W-:-:S02]  /*0270*/  VIADD R13, R5, 0x168 ;  /* 0x00000168050d7836 */ /* 0x000fc40000000000 */
[C---:B------:R-:W-:Y:S02]  /*0280*/  VIADD R23, R5.reuse, 0x1b0 ;  /* 0x000001b005177836 */ /* 0x040fe40000000000 */
[C---:B------:R-:W-:Y:S02]  /*0290*/  VIADD R25, R5.reuse, 0x1f8 ;  /* 0x000001f805197836 */ /* 0x040fe40000000000 */
[----:B-1----:R-:W-:-:S04]  /*02a0*/  IMAD.WIDE R2, R5, 0x4, R16 ;  /* 0x0000000405027825 */ /* 0x002fc800078e0210 */
[----:B------:R-:W-:-:S04]  /*02b0*/  IMAD.WIDE R4, R7, 0x4, R16 ;  /* 0x0000000407047825 */ /* 0x000fc800078e0210 */
[----:B------:R-:W-:-:S04]  /*02c0*/  IMAD.WIDE R6, R9, 0x4, R16 ;  /* 0x0000000409067825 */ /* 0x000fc800078e0210 */
[----:B------:R-:W-:Y:S01]  /*02d0*/  IMAD.WIDE R8, R11, 0x4, R16 ;  /* 0x000000040b087825 */ /* 0x000fe200078e0210 */
[----:B------:R-:W-:-:S03]  /*02e0*/  CS2R R20, SRZ ;  /* 0x0000000000147805 */ /* 0x000fc6000001ff00 */
[----:B------:R-:W-:-:S03]  /*02f0*/  IMAD.WIDE R10, R13, 0x4, R16 ;  /* 0x000000040d0a7825 */ /* 0x000fc600078e0210 */
[----:B------:R1:W3:Y:S01]  /*0300*/  @P6 LDG.E.EL R20, desc[UR6][R4.64] ;  /* 0x0000000604146981 */ /* 0x0002e2000c2e1900 */
[--C-:B------:R-:W-:Y:S01]  /*0310*/  IMAD.WIDE R12, R23, 0x4, R16.reuse ;  /* 0x00000004170c7825 */ /* 0x100fe200078e0210 */
[----:B------:R-:W-:Y:S02]  /*0320*/  CS2R R22, SRZ ;  /* 0x0000000000167805 */ /* 0x000fe4000001ff00 */
[----:B------:R-:W4:Y:S01]  /*0330*/  @P5 LDG.E.EL R21, desc[UR6][R6.64] ;  /* 0x0000000606155981 */ /* 0x000f22000c2e1900 */
[----:B------:R-:W-:Y:S01]  /*0340*/  IMAD.WIDE R16, R25, 0x4, R16 ;  /* 0x0000000419107825 */ /* 0x000fe200078e0210 */
[----:B------:R-:W-:Y:S02]  /*0350*/  CS2R R24, SRZ ;  /* 0x0000000000187805 */ /* 0x000fe4000001ff00 */
[----:B------:R-:W5:Y:S01]  /*0360*/  @P4 LDG.E.EL R22, desc[UR6][R8.64] ;  /* 0x0000000608164981 */ /* 0x000f62000c2e1900 */
[----:B------:R-:W-:-:S03]  /*0370*/  IMAD.MOV.U32 R26, RZ, RZ, RZ ;  /* 0x000000ffff1a7224 */ /* 0x000fc600078e00ff */
[----:B------:R-:W5:Y:S04]  /*0380*/  @P3 LDG.E.EL R24, desc[UR6][R10.64] ;  /* 0x000000060a183981 */ /* 0x000f68000c2e1900 */
[----:B------:R1:W5:Y:S04]  /*0390*/  @P2 LDG.E.EL R23, desc[UR6][R12.64] ;  /* 0x000000060c172981 */ /* 0x000368000c2e1900 */
[----:B------:R1:W5:Y:S04]  /*03a0*/  @P1 LDG.E.EL R25, desc[UR6][R2.64] ;  /* 0x0000000602191981 */ /* 0x000368000c2e1900 */
[----:B------:R-:W5:Y:S01]  /*03b0*/  @P0 LDG.E.EL R26, desc[UR6][R16.64] ;  /* 0x00000006101a0981 */ /* 0x000f62000c2e1900 */
[----:B------:R-:W1:Y:S01]  /*03c0*/  S2R R27, SR_TID.X ;  /* 0x00000000001b7919 */ /* 0x000e620000002100 */
[----:B------:R-:W1:Y:S01]  /*03d0*/  S2UR UR5, SR_CgaCtaId ;  /* 0x00000000000579c3 */ /* 0x000e620000008800 */
[----:B------:R-:W-:-:S02]  /*03e0*/  UMOV UR4, 0x400 ;  /* 0x0000040000047882 */ /* 0x000fc40000000000 */
[----:B01----:R-:W-:Y:S01]  /*03f0*/  UPRMT UR4, UR5, 0x654, UR4 ;  /* 0x0000065405047896 */ /* 0x003fe20008000004 */
[----:B------:R-:W-:Y:S01]  /*0400*/  IMAD.SHL.U32 R4, R27, 0x40, RZ ;  /* 0x000000401b047824 */ /* 0x000fe200078e00ff */
[----:B------:R-:W-:-:S04]  /*0410*/  SHF.R.U32.HI R5, RZ, 0x4, R27 ;  /* 0x00000004ff057819 */ /* 0x000fc8000001161b */
[----:B------:R-:W-:Y:S02]  /*0420*/  SGXT.U32 R5, R5, 0x3 ;  /* 0x000000030505781a */ /* 0x000fe40000000000 */
[----:B------:R-:W-:-:S04]  /*0430*/  LOP3.LUT R4, R4, 0x3c0, RZ, 0xc0, !PT ;  /* 0x000003c004047812 */ /* 0x000fc800078ec0ff */
[C---:B------:R-:W-:Y:S02]  /*0440*/  LOP3.LUT R5, R4.reuse, R5, RZ, 0xfc, !PT ;  /* 0x0000000504057212 */ /* 0x040fe400078efcff */
[----:B------:R-:W-:-:S05]  /*0450*/  LEA.HI R4, R4, UR4, RZ, 0x1e ;  /* 0x0000000404047c11 */ /* 0x000fca000f8ff0ff */
[----:B------:R-:W-:Y:S01]  /*0460*/  IMAD R13, R5, 0x4, R4 ;  /* 0x00000004050d7824 */ /* 0x000fe200078e0204 */
[C---:B------:R-:W-:Y:S01]  /*0470*/  LOP3.LUT R2, R27.reuse, 0x70, RZ, 0xc0, !PT ;  /* 0x000000701b027812 */ /* 0x040fe200078ec0ff */
[----:B------:R-:W-:-:S04]  /*0480*/  IMAD.SHL.U32 R8, R27, 0x4, RZ ;  /* 0x000000041b087824 */ /* 0x000fc800078e00ff */
[----:B------:R-:W-:Y:S01]  /*0490*/  VIADD R3, R2, UR4 ;  /* 0x0000000402037c36 */ /* 0x000fe20008000000 */
[----:B------:R-:W-:-:S05]  /*04a0*/  LOP3.LUT R8, R8, 0x1fc, RZ, 0xc0, !PT ;  /* 0x000001fc08087812 */ /* 0x000fca00078ec0ff */
[----:B------:R-:W-:Y:S02]  /*04b0*/  IMAD R4, R8, 0x4, R3 ;  /* 0x0000000408047824 */ /* 0x000fe400078e0203 */
[----:B------:R-:W-:Y:S01]  /*04c0*/  IMAD.SHL.U32 R18, R18, 0x4, RZ ;  /* 0x0000000412127824 */ /* 0x000fe200078e00ff */
[----:B------:R-:W0:Y:S04]  /*04d0*/  LDC.64 R2, c[0x0][0x218] ;  /* 0x00008600ff027b82 */ /* 0x000e280000000a00 */
[----:B------:R-:W-:-:S04]  /*04e0*/  LOP3.LUT R18, R19, 0x3c, R18, 0xf8, !PT ;  /* 0x0000003c13127812 */ /* 0x000fc800078ef812 */
[----:B------:R-:W-:-:S04]  /*04f0*/  SHF.R.S32.HI R9, RZ, 0x1f, R18 ;  /* 0x0000001fff097819 */ /* 0x000fc80000011412 */
[----:B------:R-:W-:-:S04]  /*0500*/  LEA.HI R9, R9, R18, RZ, 0x9 ;  /* 0x0000001209097211 */ /* 0x000fc800078f48ff */
[----:B------:R-:W-:Y:S02]  /*0510*/  LOP3.LUT R11, R9, 0xfffffe00, RZ, 0xc0, !PT ;  /* 0xfffffe00090b7812 */ /* 0x000fe400078ec0ff */
[----:B------:R-:W-:Y:S02]  /*0520*/  SHF.R.S32.HI R10, RZ, 0x9, R9 ;  /* 0x00000009ff0a7819 */ /* 0x000fe40000011409 */
[C---:B------:R-:W-:Y:S01]  /*0530*/  ISETP.GE.AND P0, PT, R18.reuse, 0x40000, PT ;  /* 0x000400001200780c */ /* 0x040fe20003f06270 */
[----:B------:R-:W-:Y:S01]  /*0540*/  IMAD.IADD R11, R18, 0x1, -R11 ;  /* 0x00000001120b7824 */ /* 0x000fe200078e0a0b */
[----:B------:R-:W-:Y:S02]  /*0550*/  LOP3.LUT R9, R15, R0, RZ, 0xfc, !PT ;  /* 0x000000000f097212 */ /* 0x000fe400078efcff */
[----:B------:R-:W-:Y:S01]  /*0560*/  LOP3.LUT R0, R15, 0x8, R0, 0xfe, !PT ;  /* 0x000000080f007812 */ /* 0x000fe200078efe00 */
[----:B------:R-:W-:Y:S01]  /*0570*/  IMAD R12, R10, 0x1200, R11 ;  /* 0x000012000a0c7824 */ /* 0x000fe200078e020b */
[----:B------:R-:W-:-:S02]  /*0580*/  ISETP.LT.AND P1, PT, R9, 0x9, !P0 ;  /* 0x000000090900780c */ /* 0x000fc40004721270 */
[----:B------:R-:W-:Y:S01]  /*0590*/  ISETP.LT.AND P0, PT, R0, 0x9, !P0 ;  /* 0x000000090000780c */ /* 0x000fe20004701270 */
[----:B------:R-:W-:-:S04]  /*05a0*/  IMAD R11, R9, 0x200, R12 ;  /* 0x00000200090b7824 */ /* 0x000fc800078e020c */
[----:B0-----:R-:W-:Y:S01]  /*05b0*/  IMAD.WIDE R10, R11, 0x4, R2 ;  /* 0x000000040b0a7825 */ /* 0x001fe200078e0202 */
[----:B--2---:R-:W-:Y:S04]  /*05c0*/  STS [R13+0x20], R14 ;  /* 0x0000200e0d007388 */ /* 0x004fe80000000800 */
[----:B---3--:R-:W-:Y:S04]  /*05d0*/  STS [R13+0x40], R20 ;  /* 0x000040140d007388 */ /* 0x008fe80000000800 */
[----:B----4-:R-:W-:Y:S04]  /*05e0*/  STS [R13+0x60], R21 ;  /* 0x000060150d007388 */ /* 0x010fe80000000800 */
[----:B-----5:R-:W-:Y:S04]  /*05f0*/  STS [R13+0x80], R22 ;  /* 0x000080160d007388 */ /* 0x020fe80000000800 */
[----:B------:R-:W-:Y:S04]  /*0600*/  STS [R13+0xa0], R24 ;  /* 0x0000a0180d007388 */ /* 0x000fe80000000800 */
[----:B------:R-:W-:Y:S04]  /*0610*/  STS [R13+0xc0], R23 ;  /* 0x0000c0170d007388 */ /* 0x000fe80000000800 */
[----:B------:R-:W-:Y:S04]  /*0620*/  STS [R13], R25 ;  /* 0x000000190d007388 */ /* 0x000fe80000000800 */
[----:B------:R0:W-:Y:S01]  /*0630*/  STS [R13+0xe0], R26 ;  /* 0x0000e01a0d007388 */ /* 0x0001e20000000800 */
[----:B------:R-:W-:Y:S06]  /*0640*/  BAR.SYNC.DEFER_BLOCKING 0x0 ;  /* 0x0000000000007b1d */ /* 0x000fec0000010000 */
[----:B------:R-:W1:Y:S01]  /*0650*/  LDS.128 R4, [R4] ;  /* 0x0000000004047984 */ /* 0x000e620000000c00 */
[----:B0-----:R-:W-:-:S04]  /*0660*/  LOP3.LUT R13, R8, 0x200, RZ, 0xfc, !PT ;  /* 0x00000200080d7812 */ /* 0x001fc800078efcff */
[----:B------:R-:W-:-:S04]  /*0670*/  SHF.R.U32.HI R13, RZ, 0x2, R13 ;  /* 0x00000002ff0d7819 */ /* 0x000fc8000001160d */
[----:B------:R-:W-:-:S05]  /*0680*/  LOP3.LUT R13, R13, 0xf0, RZ, 0xc0, !PT ;  /* 0x000000f00d0d7812 */ /* 0x000fca00078ec0ff */
[----:B------:R-:W-:-:S04]  /*0690*/  VIADD R13, R13, UR4 ;  /* 0x000000040d0d7c36 */ /* 0x000fc80008000000 */
[----:B------:R-:W-:Y:S01]  /*06a0*/  IMAD R13, R8, 0x4, R13 ;  /* 0x00000004080d7824 */ /* 0x000fe200078e020d */
[----:B-1----:R0:W-:Y:S02]  /*06b0*/  @P1 STG.E.128 desc[UR6][R10.64], R4 ;  /* 0x000000040a001986 */ /* 0x0021e4000c101d06 */
[----:B0-----:R-:W-:Y:S05]  /*06c0*/  @!P0 EXIT ;  /* 0x000000000000894d */ /* 0x001fea0003800000 */
[----:B0-----:R-:W0:Y:S01]  /*06d0*/  LDS.128 R8, [R13+0x800] ;  /* 0x000800000d087984 */ /* 0x001e220000000c00 */
[----:B------:R-:W-:-:S04]  /*06e0*/  IMAD R5, R0, 0x200, R12 ;  /* 0x0000020000057824 */ /* 0x000fc800078e020c */
[----:B------:R-:W-:-:S05]  /*06f0*/  IMAD.WIDE R2, R5, 0x4, R2 ;  /* 0x0000000405027825 */ /* 0x000fca00078e0202 */
[----:B0-----:R-:W-:Y:S01]  /*0700*/  STG.E.128 desc[UR6][R2.64], R8 ;  /* 0x0000000802007986 */ /* 0x001fe2000c101d06 */
[----:B------:R-:W-:Y:S05]  /*0710*/  EXIT ;  /* 0x000000000000794d */ /* 0x000fea0003800000 */
.L_x_0:
[----:B------:R-:W-:-:S00]  /*0720*/  BRA `(.L_x_0) ;  /* 0xfffffffc00fc7947 */ /* 0x000fc0000383ffff */
[----:B------:R-:W-:-:S00]  /*0730*/  NOP ;  /* 0x0000000000007918 */ /* 0x000fc00000000000 */
        /* <DEDUP_REMOVED lines=12> */
.L_x_1:


//--------------------- .nv.shared.triton_poi_fused_convolution_max_pool2d_with_indices_relu_18 --------------------------
	.section	.nv.shared.triton_poi_fused_convolution_max_pool2d_with_indices_relu_18,"aw",@nobits
	.sectionflags	@""
	.align	16
	.zero		1024


//--------------------- .nv.constant0.triton_poi_fused_convolution_max_pool2d_with_indices_relu_18 --------------------------
	.section	.nv.constant0.triton_poi_fused_convolution_max_pool2d_with_indices_relu_18,"a",@progbits
	.sectionflags	@""
	.align	4
.nv.constant0.triton_poi_fused_convolution_max_pool2d_with_indices_relu_18:
	.zero		552
